//
// Generated by NVIDIA NVVM Compiler
//
// Compiler Build ID: CL-36424714
// Cuda compilation tools, release 13.0, V13.0.88
// Based on NVVM 20.0.0
//

.version 9.0
.target sm_100
.address_size 64

	// .globl	saxpy_grid_stride

.visible .entry saxpy_grid_stride(
	.param .u32 saxpy_grid_stride_param_0,
	.param .f32 saxpy_grid_stride_param_1,
	.param .u64 .ptr .align 1 saxpy_grid_stride_param_2,
	.param .u64 .ptr .align 1 saxpy_grid_stride_param_3
)
{
	.reg .pred 	%p<3>;
	.reg .b32 	%r<11>;
	.reg .b32 	%f<5>;
	.reg .b64 	%rd<8>;

	ld.param.u32 	%r6, [saxpy_grid_stride_param_0];
	ld.param.f32 	%f1, [saxpy_grid_stride_param_1];
	ld.param.u64 	%rd3, [saxpy_grid_stride_param_2];
	ld.param.u64 	%rd4, [saxpy_grid_stride_param_3];
	mov.u32 	%r7, %ctaid.x;
	mov.u32 	%r1, %ntid.x;
	mov.u32 	%r8, %tid.x;
	mad.lo.s32 	%r10, %r7, %r1, %r8;
	setp.ge.s32 	%p1, %r10, %r6;
	@%p1 bra 	$L__BB0_3;
	mov.u32 	%r9, %nctaid.x;
	mul.lo.s32 	%r3, %r1, %r9;
	cvta.to.global.u64 	%rd1, %rd3;
	cvta.to.global.u64 	%rd2, %rd4;
$L__BB0_2:
	mul.wide.s32 	%rd5, %r10, 4;
	add.s64 	%rd6, %rd1, %rd5;
	ld.global.f32 	%f2, [%rd6];
	add.s64 	%rd7, %rd2, %rd5;
	ld.global.f32 	%f3, [%rd7];
	fma.rn.f32 	%f4, %f1, %f2, %f3;
	st.global.f32 	[%rd7], %f4;
	add.s32 	%r10, %r10, %r3;
	setp.lt.s32 	%p2, %r10, %r6;
	@%p2 bra 	$L__BB0_2;
$L__BB0_3:
	ret;

}


// ===== COMPILED SASS (sm_100) =====

	.target	sm_100

	.elftype	@"ET_EXEC"


//--------------------- .note.nv.tkinfo           --------------------------
	.section	.note.nv.tkinfo,"",@"SHT_NOTE"
	.sectionflags	@"SHF_NOTE_NV_TKINFO"
	.tkinfo
        /*0018*/ 	.word	0x00000002
        /*0030*/ 	.string	""
        /*0030*/ 	.string	"ptxas"
        /*0030*/ 	.string	"Cuda compilation tools, release 13.0, V13.0.88"
        /*0030*/ 	.string	"Build cuda_13.0.r13.0/compiler.36424714_0"
        /*0030*/ 	.string	"-arch sm_100 -m 64 "



//--------------------- .note.nv.cuinfo           --------------------------
	.section	.note.nv.cuinfo,"",@"SHT_NOTE"
	.sectionflags	@"SHF_NOTE_NV_CUINFO"
        /*0018*/ 	.short	0x0002
        /*001a*/ 	.short	0x0064
        /*001c*/ 	.short	0x0082
	.zero		2


//--------------------- .nv.info                  --------------------------
	.section	.nv.info,"",@"SHT_CUDA_INFO"
	.align	4


	//----- nvinfo : EIATTR_REGCOUNT
	.align		4
        /*0000*/ 	.byte	0x04, 0x2f
        /*0002*/ 	.short	(.L_1 - .L_0)
	.align		4
.L_0:
        /*0004*/ 	.word	index@(saxpy_grid_stride)
        /*0008*/ 	.word	0x00000010


	//----- nvinfo : EIATTR_FRAME_SIZE
	.align		4
.L_1:
        /*000c*/ 	.byte	0x04, 0x11
        /*000e*/ 	.short	(.L_3 - .L_2)
	.align		4
.L_2:
        /*0010*/ 	.word	index@(saxpy_grid_stride)
        /*0014*/ 	.word	0x00000000


	//----- nvinfo : EIATTR_MIN_STACK_SIZE
	.align		4
.L_3:
        /*0018*/ 	.byte	0x04, 0x12
        /*001a*/ 	.short	(.L_5 - .L_4)
	.align		4
.L_4:
        /*001c*/ 	.word	index@(saxpy_grid_stride)
        /*0020*/ 	.word	0x00000000
.L_5:


//--------------------- .nv.compat                --------------------------
	.section	.nv.compat,"",@"SHT_CUDA_COMPAT_INFO"
	.align	4
        /*0000*/ 	.byte	0x02, 0x09, 0x00, 0x00, 0x02, 0x02, 0x01, 0x00, 0x02, 0x05, 0x05, 0x00, 0x03, 0x07, 0x01, 0x01
        /*0010*/ 	.byte	0x02, 0x03, 0x00, 0x00, 0x02, 0x06, 0x01, 0x00, 0x04, 0x0b, 0x08, 0x00, 0x09, 0x00, 0x00, 0x00
        /*0020*/ 	.byte	0x00, 0x00, 0x00, 0x00


//--------------------- .nv.info.saxpy_grid_stride --------------------------
	.section	.nv.info.saxpy_grid_stride,"",@"SHT_CUDA_INFO"
	.sectionflags	@""
	.align	4


	//----- nvinfo : EIATTR_CUDA_API_VERSION
	.align		4
        /*0000*/ 	.byte	0x04, 0x37
        /*0002*/ 	.short	(.L_7 - .L_6)
.L_6:
        /*0004*/ 	.word	0x00000082


	//----- nvinfo : EIATTR_KPARAM_INFO
	.align		4
.L_7:
        /*0008*/ 	.byte	0x04, 0x17
        /*000a*/ 	.short	(.L_9 - .L_8)
.L_8:
        /*000c*/ 	.word	0x00000000
        /*0010*/ 	.short	0x0003
        /*0012*/ 	.short	0x0010
        /*0014*/ 	.byte	0x00, 0xf5, 0x21, 0x00


	//----- nvinfo : EIATTR_KPARAM_INFO
	.align		4
.L_9:
        /*0018*/ 	.byte	0x04, 0x17
        /*001a*/ 	.short	(.L_11 - .L_10)
.L_10:
        /*001c*/ 	.word	0x00000000
        /*0020*/ 	.short	0x0002
        /*0022*/ 	.short	0x0008
        /*0024*/ 	.byte	0x00, 0xf5, 0x21, 0x00


	//----- nvinfo : EIATTR_KPARAM_INFO
	.align		4
.L_11:
        /*0028*/ 	.byte	0x04, 0x17
        /*002a*/ 	.short	(.L_13 - .L_12)
.L_12:
        /*002c*/ 	.word	0x00000000
        /*0030*/ 	.short	0x0001
        /*0032*/ 	.short	0x0004
        /*0034*/ 	.byte	0x00, 0xf0, 0x11, 0x00


	//----- nvinfo : EIATTR_KPARAM_INFO
	.align		4
.L_13:
        /*0038*/ 	.byte	0x04, 0x17
        /*003a*/ 	.short	(.L_15 - .L_14)
.L_14:
        /*003c*/ 	.word	0x00000000
        /*0040*/ 	.short	0x0000
        /*0042*/ 	.short	0x0000
        /*0044*/ 	.byte	0x00, 0xf0, 0x11, 0x00


	//----- nvinfo : EIATTR_SPARSE_MMA_MASK
	.align		4
.L_15:
        /*0048*/ 	.byte	0x03, 0x50
        /*004a*/ 	.short	0x0000


	//----- nvinfo : EIATTR_MAXREG_COUNT
	.align		4
        /*004c*/ 	.byte	0x03, 0x1b
        /*004e*/ 	.short	0x00ff


	//----- nvinfo : EIATTR_MERCURY_ISA_VERSION
	.align		4
        /*0050*/ 	.byte	0x03, 0x5f
        /*0052*/ 	.short	0x0101


	//----- nvinfo : EIATTR_VRC_CTA_INIT_COUNT
	.align		4
        /*0054*/ 	.byte	0x02, 0x4a
	.zero		1
	.zero		1


	//----- nvinfo : EIATTR_EXIT_INSTR_OFFSETS
	.align		4
        /*0058*/ 	.byte	0x04, 0x1c
        /*005a*/ 	.short	(.L_17 - .L_16)


	//   ....[0]....
.L_16:
        /*005c*/ 	.word	0x00000070


	//   ....[1]....
        /*0060*/ 	.word	0x00000170


	//----- nvinfo : EIATTR_CRS_STACK_SIZE
	.align		4
.L_17:
        /*0064*/ 	.byte	0x04, 0x1e
        /*0066*/ 	.short	(.L_19 - .L_18)
.L_18:
        /*0068*/ 	.word	0x00000000


	//----- nvinfo : EIATTR_CBANK_PARAM_SIZE
	.align		4
.L_19:
        /*006c*/ 	.byte	0x03, 0x19
        /*006e*/ 	.short	0x0018


	//----- nvinfo : EIATTR_PARAM_CBANK
	.align		4
        /*0070*/ 	.byte	0x04, 0x0a
        /*0072*/ 	.short	(.L_21 - .L_20)
	.align		4
.L_20:
        /*0074*/ 	.word	index@(.nv.constant0.saxpy_grid_stride)
        /*0078*/ 	.short	0x0380
        /*007a*/ 	.short	0x0018


	//----- nvinfo : EIATTR_SW_WAR
	.align		4
.L_21:
        /*007c*/ 	.byte	0x04, 0x36
        /*007e*/ 	.short	(.L_23 - .L_22)
.L_22:
        /*0080*/ 	.word	0x00000008
.L_23:


//--------------------- .nv.callgraph             --------------------------
	.section	.nv.callgraph,"",@"SHT_CUDA_CALLGRAPH"
	.align	4
	.sectionentsize	8
	.align		4
        /*0000*/ 	.word	0x00000000
	.align		4
        /*0004*/ 	.word	0xffffffff
	.align		4
        /*0008*/ 	.word	0x00000000
	.align		4
        /*000c*/ 	.word	0xfffffffe
	.align		4
        /*0010*/ 	.word	0x00000000
	.align		4
        /*0014*/ 	.word	0xfffffffd
	.align		4
        /*0018*/ 	.word	0x00000000
	.align		4
        /*001c*/ 	.word	0xfffffffc


//--------------------- .text.saxpy_grid_stride   --------------------------
	.section	.text.saxpy_grid_stride,"ax",@progbits
	.align	128
        .global         saxpy_grid_stride
        .type           saxpy_grid_stride,@function
        .size           saxpy_grid_stride,(.L_x_2 - saxpy_grid_stride)
        .other          saxpy_grid_stride,@"STO_CUDA_ENTRY STV_DEFAULT"
saxpy_grid_stride:
.text.saxpy_grid_stride:
[----:B------:R-:W-:Y:S01]  /*0000*/  LDC R1, c[0x0][0x37c] ;  /* 0x0000df00ff017b82 */ /* 0x000fe20000000800 */
[----:B------:R-:W0:Y:S07]  /*0010*/  S2R R0, SR_TID.X ;  /* 0x0000000000007919 */ /* 0x000e2e0000002100 */
[----:B------:R-:W0:Y:S01]  /*0020*/  S2UR UR4, SR_CTAID.X ;  /* 0x00000000000479c3 */ /* 0x000e220000002500 */
[----:B------:R-:W1:Y:S07]  /*0030*/  LDCU UR5, c[0x0][0x380] ;  /* 0x00007000ff0577ac */ /* 0x000e6e0008000800 */
[----:B------:R-:W0:Y:S02]  /*0040*/  LDC R11, c[0x0][0x360] ;  /* 0x0000d800ff0b7b82 */ /* 0x000e240000000800 */
[----:B0-----:R-:W-:-:S05]  /*0050*/  IMAD R0, R11, UR4, R0 ;  /* 0x000000040b007c24 */ /* 0x001fca000f8e0200 */
[----:B-1----:R-:W-:-:S13]  /*0060*/  ISETP.GE.AND P0, PT, R0, UR5, PT ;  /* 0x0000000500007c0c */ /* 0x002fda000bf06270 */
[----:B------:R-:W-:Y:S05]  /*0070*/  @P0 EXIT ;  /* 0x000000000000094d */ /* 0x000fea0003800000 */
[----:B------:R-:W0:Y:S01]  /*0080*/  LDC.64 R6, c[0x0][0x388] ;  /* 0x0000e200ff067b82 */ /* 0x000e220000000a00 */
[----:B------:R-:W1:Y:S01]  /*0090*/  LDCU UR4, c[0x0][0x370] ;  /* 0x00006e00ff0477ac */ /* 0x000e620008000800 */
[----:B------:R-:W2:Y:S06]  /*00a0*/  LDCU.64 UR6, c[0x0][0x358] ;  /* 0x00006b00ff0677ac */ /* 0x000eac0008000a00 */
[----:B------:R-:W3:Y:S01]  /*00b0*/  LDC.64 R8, c[0x0][0x390] ;  /* 0x0000e400ff087b82 */ /* 0x000ee20000000a00 */
[----:B------:R-:W4:Y:S01]  /*00c0*/  LDCU UR8, c[0x0][0x384] ;  /* 0x00007080ff0877ac */ /* 0x000f220008000800 */
[----:B-1----:R-:W-:-:S07]  /*00d0*/  IMAD R11, R11, UR4, RZ ;  /* 0x000000040b0b7c24 */ /* 0x002fce000f8e02ff */
.L_x_0:
[----:B0-----:R-:W-:-:S04]  /*00e0*/  IMAD.WIDE R2, R0, 0x4, R6 ;  /* 0x0000000400027825 */ /* 0x001fc800078e0206 */
[----:B-1-3--:R-:W-:Y:S02]  /*00f0*/  IMAD.WIDE R4, R0, 0x4, R8 ;  /* 0x0000000400047825 */ /* 0x00afe400078e0208 */
[----:B--2---:R-:W4:Y:S04]  /*0100*/  LDG.E R2, desc[UR6][R2.64] ;  /* 0x0000000602027981 */ /* 0x004f28000c1e1900 */
[----:B------:R-:W4:Y:S01]  /*0110*/  LDG.E R13, desc[UR6][R4.64] ;  /* 0x00000006040d7981 */ /* 0x000f22000c1e1900 */
[----:B------:R-:W-:-:S04]  /*0120*/  IADD3 R0, PT, PT, R11, R0, RZ ;  /* 0x000000000b007210 */ /* 0x000fc80007ffe0ff */
[----:B------:R-:W-:Y:S01]  /*0130*/  ISETP.GE.AND P0, PT, R0, UR5, PT ;  /* 0x0000000500007c0c */ /* 0x000fe2000bf06270 */
[----:B----4-:R-:W-:-:S05]  /*0140*/  FFMA R13, R2, UR8, R13 ;  /* 0x00000008020d7c23 */ /* 0x010fca000800000d */
[----:B------:R1:W-:Y:S07]  /*0150*/  STG.E desc[UR6][R4.64], R13 ;  /* 0x0000000d04007986 */ /* 0x0003ee000c101906 */
[----:B------:R-:W-:Y:S05]  /*0160*/  @!P0 BRA `(.L_x_0) ;  /* 0xfffffffc00dc8947 */ /* 0x000fea000383ffff */
[----:B------:R-:W-:Y:S05]  /*0170*/  EXIT ;  /* 0x000000000000794d */ /* 0x000fea0003800000 */
.L_x_1:
[----:B------:R-:W-:-:S00]  /*0180*/  BRA `(.L_x_1) ;  /* 0xfffffffc00fc7947 */ /* 0x000fc0000383ffff */
[----:B------:R-:W-:-:S00]  /*0190*/  NOP ;  /* 0x0000000000007918 */ /* 0x000fc00000000000 */
        /* <DEDUP_REMOVED lines=14> */
.L_x_2:


//--------------------- .nv.shared.reserved.0     --------------------------
	.section	.nv.shared.reserved.0,"aw",@nobits
	.weak		__nv_reservedSMEM_offset_0_alias
	.size		__nv_reservedSMEM_offset_0_alias, 0, 64
	.other		__nv_reservedSMEM_offset_0_alias,@"STO_CUDA_RESERVED_SHARED STV_DEFAULT"
__nv_reservedSMEM_offset_0_alias:
	.zero		0
	.zero		64


//--------------------- .nv.constant0.saxpy_grid_stride --------------------------
	.section	.nv.constant0.saxpy_grid_stride,"a",@progbits
	.sectionflags	@""
	.align	4
.nv.constant0.saxpy_grid_stride:
	.zero		920


//--------------------- SYMBOLS --------------------------

	.type		.nv.reservedSmem.offset0,@object
	.size		.nv.reservedSmem.offset0,0x4
